//
// Generated by NVIDIA NVVM Compiler
//
// Compiler Build ID: CL-36424714
// Cuda compilation tools, release 13.0, V13.0.88
// Based on NVVM 20.0.0
//

.version 9.0
.target sm_100
.address_size 64

	// .globl	_Z6AplusBPiii

.visible .entry _Z6AplusBPiii(
	.param .u64 .ptr .align 1 _Z6AplusBPiii_param_0,
	.param .u32 _Z6AplusBPiii_param_1,
	.param .u32 _Z6AplusBPiii_param_2
)
{
	.reg .b32 	%r<6>;
	.reg .b64 	%rd<5>;

	ld.param.u64 	%rd1, [_Z6AplusBPiii_param_0];
	ld.param.u32 	%r1, [_Z6AplusBPiii_param_1];
	ld.param.u32 	%r2, [_Z6AplusBPiii_param_2];
	cvta.to.global.u64 	%rd2, %rd1;
	mov.u32 	%r3, %tid.x;
	add.s32 	%r4, %r1, %r3;
	add.s32 	%r5, %r4, %r2;
	mul.wide.u32 	%rd3, %r3, 4;
	add.s64 	%rd4, %rd2, %rd3;
	st.global.u32 	[%rd4], %r5;
	ret;

}
	// .globl	_Z9set_parasPi
.visible .entry _Z9set_parasPi(
	.param .u64 .ptr .align 1 _Z9set_parasPi_param_0
)
{
	.reg .b32 	%r<4>;
	.reg .b64 	%rd<5>;

	ld.param.u64 	%rd1, [_Z9set_parasPi_param_0];
	cvta.to.global.u64 	%rd2, %rd1;
	mov.u32 	%r1, %tid.x;
	mul.wide.u32 	%rd3, %r1, 4;
	add.s64 	%rd4, %rd2, %rd3;
	ld.global.u32 	%r2, [%rd4];
	add.s32 	%r3, %r2, -50;
	st.global.u32 	[%rd4], %r3;
	ret;

}


// ===== COMPILED SASS (sm_100) =====

	.target	sm_100

	.elftype	@"ET_EXEC"


//--------------------- .note.nv.tkinfo           --------------------------
	.section	.note.nv.tkinfo,"",@"SHT_NOTE"
	.sectionflags	@"SHF_NOTE_NV_TKINFO"
	.tkinfo
        /*0018*/ 	.word	0x00000002
        /*0030*/ 	.string	""
        /*0030*/ 	.string	"ptxas"
        /*0030*/ 	.string	"Cuda compilation tools, release 13.0, V13.0.88"
        /*0030*/ 	.string	"Build cuda_13.0.r13.0/compiler.36424714_0"
        /*0030*/ 	.string	"-arch sm_100 -m 64 "



//--------------------- .note.nv.cuinfo           --------------------------
	.section	.note.nv.cuinfo,"",@"SHT_NOTE"
	.sectionflags	@"SHF_NOTE_NV_CUINFO"
        /*0018*/ 	.short	0x0002
        /*001a*/ 	.short	0x0064
        /*001c*/ 	.short	0x0082
	.zero		2


//--------------------- .nv.info                  --------------------------
	.section	.nv.info,"",@"SHT_CUDA_INFO"
	.align	4


	//----- nvinfo : EIATTR_REGCOUNT
	.align		4
        /*0000*/ 	.byte	0x04, 0x2f
        /*0002*/ 	.short	(.L_1 - .L_0)
	.align		4
.L_0:
        /*0004*/ 	.word	index@(_Z6AplusBPiii)
        /*0008*/ 	.word	0x0000000a


	//----- nvinfo : EIATTR_FRAME_SIZE
	.align		4
.L_1:
        /*000c*/ 	.byte	0x04, 0x11
        /*000e*/ 	.short	(.L_3 - .L_2)
	.align		4
.L_2:
        /*0010*/ 	.word	index@(_Z6AplusBPiii)
        /*0014*/ 	.word	0x00000000


	//----- nvinfo : EIATTR_REGCOUNT
	.align		4
.L_3:
        /*0018*/ 	.byte	0x04, 0x2f
        /*001a*/ 	.short	(.L_5 - .L_4)
	.align		4
.L_4:
        /*001c*/ 	.word	index@(_Z9set_parasPi)
        /*0020*/ 	.word	0x00000008


	//----- nvinfo : EIATTR_FRAME_SIZE
	.align		4
.L_5:
        /*0024*/ 	.byte	0x04, 0x11
        /*0026*/ 	.short	(.L_7 - .L_6)
	.align		4
.L_6:
        /*0028*/ 	.word	index@(_Z9set_parasPi)
        /*002c*/ 	.word	0x00000000


	//----- nvinfo : EIATTR_MIN_STACK_SIZE
	.align		4
.L_7:
        /*0030*/ 	.byte	0x04, 0x12
        /*0032*/ 	.short	(.L_9 - .L_8)
	.align		4
.L_8:
        /*0034*/ 	.word	index@(_Z9set_parasPi)
        /*0038*/ 	.word	0x00000000


	//----- nvinfo : EIATTR_MIN_STACK_SIZE
	.align		4
.L_9:
        /*003c*/ 	.byte	0x04, 0x12
        /*003e*/ 	.short	(.L_11 - .L_10)
	.align		4
.L_10:
        /*0040*/ 	.word	index@(_Z6AplusBPiii)
        /*0044*/ 	.word	0x00000000
.L_11:


//--------------------- .nv.compat                --------------------------
	.section	.nv.compat,"",@"SHT_CUDA_COMPAT_INFO"
	.align	4
        /*0000*/ 	.byte	0x02, 0x09, 0x00, 0x00, 0x02, 0x02, 0x01, 0x00, 0x02, 0x05, 0x05, 0x00, 0x03, 0x07, 0x01, 0x01
        /*0010*/ 	.byte	0x02, 0x03, 0x00, 0x00, 0x02, 0x06, 0x01, 0x00, 0x04, 0x0b, 0x08, 0x00, 0x09, 0x00, 0x00, 0x00
        /*0020*/ 	.byte	0x00, 0x00, 0x00, 0x00


//--------------------- .nv.info._Z9set_parasPi   --------------------------
	.section	.nv.info._Z9set_parasPi,"",@"SHT_CUDA_INFO"
	.sectionflags	@""
	.align	4


	//----- nvinfo : EIATTR_CUDA_API_VERSION
	.align		4
        /*0000*/ 	.byte	0x04, 0x37
        /*0002*/ 	.short	(.L_13 - .L_12)
.L_12:
        /*0004*/ 	.word	0x00000082


	//----- nvinfo : EIATTR_KPARAM_INFO
	.align		4
.L_13:
        /*0008*/ 	.byte	0x04, 0x17
        /*000a*/ 	.short	(.L_15 - .L_14)
.L_14:
        /*000c*/ 	.word	0x00000000
        /*0010*/ 	.short	0x0000
        /*0012*/ 	.short	0x0000
        /*0014*/ 	.byte	0x00, 0xf5, 0x21, 0x00


	//----- nvinfo : EIATTR_SPARSE_MMA_MASK
	.align		4
.L_15:
        /*0018*/ 	.byte	0x03, 0x50
        /*001a*/ 	.short	0x0000


	//----- nvinfo : EIATTR_MAXREG_COUNT
	.align		4
        /*001c*/ 	.byte	0x03, 0x1b
        /*001e*/ 	.short	0x00ff


	//----- nvinfo : EIATTR_MERCURY_ISA_VERSION
	.align		4
        /*0020*/ 	.byte	0x03, 0x5f
        /*0022*/ 	.short	0x0101


	//----- nvinfo : EIATTR_VRC_CTA_INIT_COUNT
	.align		4
        /*0024*/ 	.byte	0x02, 0x4a
	.zero		1
	.zero		1


	//----- nvinfo : EIATTR_EXIT_INSTR_OFFSETS
	.align		4
        /*0028*/ 	.byte	0x04, 0x1c
        /*002a*/ 	.short	(.L_17 - .L_16)


	//   ....[0]....
.L_16:
        /*002c*/ 	.word	0x00000080


	//----- nvinfo : EIATTR_CBANK_PARAM_SIZE
	.align		4
.L_17:
        /*0030*/ 	.byte	0x03, 0x19
        /*0032*/ 	.short	0x0008


	//----- nvinfo : EIATTR_PARAM_CBANK
	.align		4
        /*0034*/ 	.byte	0x04, 0x0a
        /*0036*/ 	.short	(.L_19 - .L_18)
	.align		4
.L_18:
        /*0038*/ 	.word	index@(.nv.constant0._Z9set_parasPi)
        /*003c*/ 	.short	0x0380
        /*003e*/ 	.short	0x0008


	//----- nvinfo : EIATTR_SW_WAR
	.align		4
.L_19:
        /*0040*/ 	.byte	0x04, 0x36
        /*0042*/ 	.short	(.L_21 - .L_20)
.L_20:
        /*0044*/ 	.word	0x00000008
.L_21:


//--------------------- .nv.info._Z6AplusBPiii    --------------------------
	.section	.nv.info._Z6AplusBPiii,"",@"SHT_CUDA_INFO"
	.sectionflags	@""
	.align	4


	//----- nvinfo : EIATTR_CUDA_API_VERSION
	.align		4
        /*0000*/ 	.byte	0x04, 0x37
        /*0002*/ 	.short	(.L_23 - .L_22)
.L_22:
        /*0004*/ 	.word	0x00000082


	//----- nvinfo : EIATTR_KPARAM_INFO
	.align		4
.L_23:
        /*0008*/ 	.byte	0x04, 0x17
        /*000a*/ 	.short	(.L_25 - .L_24)
.L_24:
        /*000c*/ 	.word	0x00000000
        /*0010*/ 	.short	0x0002
        /*0012*/ 	.short	0x000c
        /*0014*/ 	.byte	0x00, 0xf0, 0x11, 0x00


	//----- nvinfo : EIATTR_KPARAM_INFO
	.align		4
.L_25:
        /*0018*/ 	.byte	0x04, 0x17
        /*001a*/ 	.short	(.L_27 - .L_26)
.L_26:
        /*001c*/ 	.word	0x00000000
        /*0020*/ 	.short	0x0001
        /*0022*/ 	.short	0x0008
        /*0024*/ 	.byte	0x00, 0xf0, 0x11, 0x00


	//----- nvinfo : EIATTR_KPARAM_INFO
	.align		4
.L_27:
        /*0028*/ 	.byte	0x04, 0x17
        /*002a*/ 	.short	(.L_29 - .L_28)
.L_28:
        /*002c*/ 	.word	0x00000000
        /*0030*/ 	.short	0x0000
        /*0032*/ 	.short	0x0000
        /*0034*/ 	.byte	0x00, 0xf5, 0x21, 0x00


	//----- nvinfo : EIATTR_SPARSE_MMA_MASK
	.align		4
.L_29:
        /*0038*/ 	.byte	0x03, 0x50
        /*003a*/ 	.short	0x0000


	//----- nvinfo : EIATTR_MAXREG_COUNT
	.align		4
        /*003c*/ 	.byte	0x03, 0x1b
        /*003e*/ 	.short	0x00ff


	//----- nvinfo : EIATTR_MERCURY_ISA_VERSION
	.align		4
        /*0040*/ 	.byte	0x03, 0x5f
        /*0042*/ 	.short	0x0101


	//----- nvinfo : EIATTR_VRC_CTA_INIT_COUNT
	.align		4
        /*0044*/ 	.byte	0x02, 0x4a
	.zero		1
	.zero		1


	//----- nvinfo : EIATTR_EXIT_INSTR_OFFSETS
	.align		4
        /*0048*/ 	.byte	0x04, 0x1c
        /*004a*/ 	.short	(.L_31 - .L_30)


	//   ....[0]....
.L_30:
        /*004c*/ 	.word	0x00000080


	//----- nvinfo : EIATTR_CBANK_PARAM_SIZE
	.align		4
.L_31:
        /*0050*/ 	.byte	0x03, 0x19
        /*0052*/ 	.short	0x0010


	//----- nvinfo : EIATTR_PARAM_CBANK
	.align		4
        /*0054*/ 	.byte	0x04, 0x0a
        /*0056*/ 	.short	(.L_33 - .L_32)
	.align		4
.L_32:
        /*0058*/ 	.word	index@(.nv.constant0._Z6AplusBPiii)
        /*005c*/ 	.short	0x0380
        /*005e*/ 	.short	0x0010


	//----- nvinfo : EIATTR_SW_WAR
	.align		4
.L_33:
        /*0060*/ 	.byte	0x04, 0x36
        /*0062*/ 	.short	(.L_35 - .L_34)
.L_34:
        /*0064*/ 	.word	0x00000008
.L_35:


//--------------------- .nv.callgraph             --------------------------
	.section	.nv.callgraph,"",@"SHT_CUDA_CALLGRAPH"
	.align	4
	.sectionentsize	8
	.align		4
        /*0000*/ 	.word	0x00000000
	.align		4
        /*0004*/ 	.word	0xffffffff
	.align		4
        /*0008*/ 	.word	0x00000000
	.align		4
        /*000c*/ 	.word	0xfffffffe
	.align		4
        /*0010*/ 	.word	0x00000000
	.align		4
        /*0014*/ 	.word	0xfffffffd
	.align		4
        /*0018*/ 	.word	0x00000000
	.align		4
        /*001c*/ 	.word	0xfffffffc


//--------------------- .text._Z9set_parasPi      --------------------------
	.section	.text._Z9set_parasPi,"ax",@progbits
	.align	128
        .global         _Z9set_parasPi
        .type           _Z9set_parasPi,@function
        .size           _Z9set_parasPi,(.L_x_2 - _Z9set_parasPi)
        .other          _Z9set_parasPi,@"STO_CUDA_ENTRY STV_DEFAULT"
_Z9set_parasPi:
.text._Z9set_parasPi:
[----:B------:R-:W-:Y:S01]  /*0000*/  LDC R1, c[0x0][0x37c] ;  /* 0x0000df00ff017b82 */ /* 0x000fe20000000800 */
[----:B------:R-:W0:Y:S07]  /*0010*/  S2R R5, SR_TID.X ;  /* 0x0000000000057919 */ /* 0x000e2e0000002100 */
[----:B------:R-:W0:Y:S01]  /*0020*/  LDC.64 R2, c[0x0][0x380] ;  /* 0x0000e000ff027b82 */ /* 0x000e220000000a00 */
[----:B------:R-:W1:Y:S01]  /*0030*/  LDCU.64 UR4, c[0x0][0x358] ;  /* 0x00006b00ff0477ac */ /* 0x000e620008000a00 */
[----:B0-----:R-:W-:-:S05]  /*0040*/  IMAD.WIDE.U32 R2, R5, 0x4, R2 ;  /* 0x0000000405027825 */ /* 0x001fca00078e0002 */
[----:B-1----:R-:W2:Y:S02]  /*0050*/  LDG.E R0, desc[UR4][R2.64] ;  /* 0x0000000402007981 */ /* 0x002ea4000c1e1900 */
[----:B--2---:R-:W-:-:S05]  /*0060*/  IADD3 R5, PT, PT, R0, -0x32, RZ ;  /* 0xffffffce00057810 */ /* 0x004fca0007ffe0ff */
[----:B------:R-:W-:Y:S01]  /*0070*/  STG.E desc[UR4][R2.64], R5 ;  /* 0x0000000502007986 */ /* 0x000fe2000c101904 */
[----:B------:R-:W-:Y:S05]  /*0080*/  EXIT ;  /* 0x000000000000794d */ /* 0x000fea0003800000 */
.L_x_0:
[----:B------:R-:W-:-:S00]  /*0090*/  BRA `(.L_x_0) ;  /* 0xfffffffc00fc7947 */ /* 0x000fc0000383ffff */
[----:B------:R-:W-:-:S00]  /*00a0*/  NOP ;  /* 0x0000000000007918 */ /* 0x000fc00000000000 */
        /* <DEDUP_REMOVED lines=13> */
.L_x_2:


//--------------------- .text._Z6AplusBPiii       --------------------------
	.section	.text._Z6AplusBPiii,"ax",@progbits
	.align	128
        .global         _Z6AplusBPiii
        .type           _Z6AplusBPiii,@function
        .size           _Z6AplusBPiii,(.L_x_3 - _Z6AplusBPiii)
        .other          _Z6AplusBPiii,@"STO_CUDA_ENTRY STV_DEFAULT"
_Z6AplusBPiii:
.text._Z6AplusBPiii:
[----:B------:R-:W-:Y:S01]  /*0000*/  LDC R1, c[0x0][0x37c] ;  /* 0x0000df00ff017b82 */ /* 0x000fe20000000800 */
[----:B------:R-:W0:Y:S07]  /*0010*/  S2R R7, SR_TID.X ;  /* 0x0000000000077919 */ /* 0x000e2e0000002100 */
[----:B------:R-:W0:Y:S01]  /*0020*/  LDC.64 R4, c[0x0][0x388] ;  /* 0x0000e200ff047b82 */ /* 0x000e220000000a00 */
[----:B------:R-:W1:Y:S07]  /*0030*/  LDCU.64 UR4, c[0x0][0x358] ;  /* 0x00006b00ff0477ac */ /* 0x000e6e0008000a00 */
[----:B------:R-:W2:Y:S01]  /*0040*/  LDC.64 R2, c[0x0][0x380] ;  /* 0x0000e000ff027b82 */ /* 0x000ea20000000a00 */
[----:B0-----:R-:W-:Y:S01]  /*0050*/  IADD3 R5, PT, PT, R5, R7, R4 ;  /* 0x0000000705057210 */ /* 0x001fe20007ffe004 */
[----:B--2---:R-:W-:-:S05]  /*0060*/  IMAD.WIDE.U32 R2, R7, 0x4, R2 ;  /* 0x0000000407027825 */ /* 0x004fca00078e0002 */
[----:B-1----:R-:W-:Y:S01]  /*0070*/  STG.E desc[UR4][R2.64], R5 ;  /* 0x0000000502007986 */ /* 0x002fe2000c101904 */
[----:B------:R-:W-:Y:S05]  /*0080*/  EXIT ;  /* 0x000000000000794d */ /* 0x000fea0003800000 */
.L_x_1:
        /* <DEDUP_REMOVED lines=15> */
.L_x_3:


//--------------------- .nv.shared.reserved.0     --------------------------
	.section	.nv.shared.reserved.0,"aw",@nobits
	.weak		__nv_reservedSMEM_offset_0_alias
	.size		__nv_reservedSMEM_offset_0_alias, 0, 64
	.other		__nv_reservedSMEM_offset_0_alias,@"STO_CUDA_RESERVED_SHARED STV_DEFAULT"
__nv_reservedSMEM_offset_0_alias:
	.zero		0
	.zero		64


//--------------------- .nv.constant0._Z9set_parasPi --------------------------
	.section	.nv.constant0._Z9set_parasPi,"a",@progbits
	.sectionflags	@""
	.align	4
.nv.constant0._Z9set_parasPi:
	.zero		904


//--------------------- .nv.constant0._Z6AplusBPiii --------------------------
	.section	.nv.constant0._Z6AplusBPiii,"a",@progbits
	.sectionflags	@""
	.align	4
.nv.constant0._Z6AplusBPiii:
	.zero		912


//--------------------- SYMBOLS --------------------------

	.type		.nv.reservedSmem.offset0,@object
	.size		.nv.reservedSmem.offset0,0x4
